//
// Generated by NVIDIA NVVM Compiler
//
// Compiler Build ID: CL-36424714
// Cuda compilation tools, release 13.0, V13.0.88
// Based on NVVM 20.0.0
//

.version 9.0
.target sm_100
.address_size 64

	// .globl	_Z13get_odd_arrayPiS_i

.visible .entry _Z13get_odd_arrayPiS_i(
	.param .u64 .ptr .align 1 _Z13get_odd_arrayPiS_i_param_0,
	.param .u64 .ptr .align 1 _Z13get_odd_arrayPiS_i_param_1,
	.param .u32 _Z13get_odd_arrayPiS_i_param_2
)
{
	.reg .pred 	%p<2>;
	.reg .b32 	%r<11>;
	.reg .b64 	%rd<8>;

	ld.param.u64 	%rd1, [_Z13get_odd_arrayPiS_i_param_0];
	ld.param.u64 	%rd2, [_Z13get_odd_arrayPiS_i_param_1];
	ld.param.u32 	%r2, [_Z13get_odd_arrayPiS_i_param_2];
	mov.u32 	%r3, %tid.x;
	mov.u32 	%r4, %ntid.x;
	mov.u32 	%r5, %ctaid.x;
	mad.lo.s32 	%r1, %r4, %r5, %r3;
	setp.ge.s32 	%p1, %r1, %r2;
	@%p1 bra 	$L__BB0_2;
	cvta.to.global.u64 	%rd3, %rd2;
	cvta.to.global.u64 	%rd4, %rd1;
	mul.wide.s32 	%rd5, %r1, 4;
	add.s64 	%rd6, %rd3, %rd5;
	ld.global.u32 	%r6, [%rd6];
	shr.u32 	%r7, %r6, 31;
	add.s32 	%r8, %r6, %r7;
	and.b32  	%r9, %r8, -2;
	sub.s32 	%r10, %r6, %r9;
	add.s64 	%rd7, %rd4, %rd5;
	st.global.u32 	[%rd7], %r10;
$L__BB0_2:
	ret;

}
	// .globl	_Z22parallel_prefix_kernelPiS_i
.visible .entry _Z22parallel_prefix_kernelPiS_i(
	.param .u64 .ptr .align 1 _Z22parallel_prefix_kernelPiS_i_param_0,
	.param .u64 .ptr .align 1 _Z22parallel_prefix_kernelPiS_i_param_1,
	.param .u32 _Z22parallel_prefix_kernelPiS_i_param_2
)
{
	.reg .pred 	%p<6>;
	.reg .b32 	%r<15>;
	.reg .b64 	%rd<11>;

	ld.param.u64 	%rd3, [_Z22parallel_prefix_kernelPiS_i_param_0];
	ld.param.u64 	%rd4, [_Z22parallel_prefix_kernelPiS_i_param_1];
	ld.param.u32 	%r4, [_Z22parallel_prefix_kernelPiS_i_param_2];
	cvta.to.global.u64 	%rd1, %rd4;
	mov.u32 	%r5, %tid.x;
	mov.u32 	%r6, %ntid.x;
	mov.u32 	%r7, %ctaid.x;
	mad.lo.s32 	%r1, %r6, %r7, %r5;
	setp.lt.s32 	%p1, %r4, 2;
	mul.wide.s32 	%rd5, %r1, 4;
	add.s64 	%rd2, %rd1, %rd5;
	@%p1 bra 	$L__BB1_5;
	mov.b32 	%r14, 1;
$L__BB1_2:
	setp.ge.s32 	%p2, %r1, %r4;
	setp.lt.s32 	%p3, %r1, %r14;
	or.pred  	%p4, %p2, %p3;
	@%p4 bra 	$L__BB1_4;
	sub.s32 	%r9, %r1, %r14;
	mul.wide.s32 	%rd6, %r9, 4;
	add.s64 	%rd7, %rd1, %rd6;
	ld.global.u32 	%r10, [%rd7];
	ld.global.u32 	%r11, [%rd2];
	add.s32 	%r12, %r11, %r10;
	st.global.u32 	[%rd2], %r12;
$L__BB1_4:
	shl.b32 	%r14, %r14, 1;
	bar.sync 	0;
	setp.lt.s32 	%p5, %r14, %r4;
	@%p5 bra 	$L__BB1_2;
$L__BB1_5:
	cvta.to.global.u64 	%rd8, %rd3;
	ld.global.u32 	%r13, [%rd2];
	add.s64 	%rd10, %rd8, %rd5;
	st.global.u32 	[%rd10], %r13;
	ret;

}
	// .globl	_Z9move_oddsPiS_S_i
.visible .entry _Z9move_oddsPiS_S_i(
	.param .u64 .ptr .align 1 _Z9move_oddsPiS_S_i_param_0,
	.param .u64 .ptr .align 1 _Z9move_oddsPiS_S_i_param_1,
	.param .u64 .ptr .align 1 _Z9move_oddsPiS_S_i_param_2,
	.param .u32 _Z9move_oddsPiS_S_i_param_3
)
{
	.reg .pred 	%p<3>;
	.reg .b32 	%r<9>;
	.reg .b64 	%rd<12>;

	ld.param.u64 	%rd2, [_Z9move_oddsPiS_S_i_param_0];
	ld.param.u64 	%rd3, [_Z9move_oddsPiS_S_i_param_1];
	ld.param.u64 	%rd4, [_Z9move_oddsPiS_S_i_param_2];
	ld.param.u32 	%r3, [_Z9move_oddsPiS_S_i_param_3];
	mov.u32 	%r4, %tid.x;
	mov.u32 	%r5, %ntid.x;
	mov.u32 	%r6, %ctaid.x;
	mad.lo.s32 	%r1, %r5, %r6, %r4;
	setp.ge.s32 	%p1, %r1, %r3;
	@%p1 bra 	$L__BB2_3;
	cvta.to.global.u64 	%rd5, %rd3;
	cvta.to.global.u64 	%rd6, %rd4;
	mul.wide.s32 	%rd7, %r1, 4;
	add.s64 	%rd1, %rd6, %rd7;
	add.s64 	%rd8, %rd5, %rd7;
	ld.global.u32 	%r2, [%rd8];
	and.b32  	%r7, %r2, -2147483647;
	setp.ne.s32 	%p2, %r7, 1;
	@%p2 bra 	$L__BB2_3;
	ld.global.u32 	%r8, [%rd1];
	cvta.to.global.u64 	%rd9, %rd2;
	mul.wide.s32 	%rd10, %r8, 4;
	add.s64 	%rd11, %rd9, %rd10;
	st.global.u32 	[%rd11+-4], %r2;
$L__BB2_3:
	ret;

}


// ===== COMPILED SASS (sm_100) =====

	.target	sm_100

	.elftype	@"ET_EXEC"


//--------------------- .note.nv.tkinfo           --------------------------
	.section	.note.nv.tkinfo,"",@"SHT_NOTE"
	.sectionflags	@"SHF_NOTE_NV_TKINFO"
	.tkinfo
        /*0018*/ 	.word	0x00000002
        /*0030*/ 	.string	""
        /*0030*/ 	.string	"ptxas"
        /*0030*/ 	.string	"Cuda compilation tools, release 13.0, V13.0.88"
        /*0030*/ 	.string	"Build cuda_13.0.r13.0/compiler.36424714_0"
        /*0030*/ 	.string	"-arch sm_100 -m 64 "



//--------------------- .note.nv.cuinfo           --------------------------
	.section	.note.nv.cuinfo,"",@"SHT_NOTE"
	.sectionflags	@"SHF_NOTE_NV_CUINFO"
        /*0018*/ 	.short	0x0002
        /*001a*/ 	.short	0x0064
        /*001c*/ 	.short	0x0082
	.zero		2


//--------------------- .nv.info                  --------------------------
	.section	.nv.info,"",@"SHT_CUDA_INFO"
	.align	4


	//----- nvinfo : EIATTR_REGCOUNT
	.align		4
        /*0000*/ 	.byte	0x04, 0x2f
        /*0002*/ 	.short	(.L_1 - .L_0)
	.align		4
.L_0:
        /*0004*/ 	.word	index@(_Z13get_odd_arrayPiS_i)
        /*0008*/ 	.word	0x0000000c


	//----- nvinfo : EIATTR_FRAME_SIZE
	.align		4
.L_1:
        /*000c*/ 	.byte	0x04, 0x11
        /*000e*/ 	.short	(.L_3 - .L_2)
	.align		4
.L_2:
        /*0010*/ 	.word	index@(_Z13get_odd_arrayPiS_i)
        /*0014*/ 	.word	0x00000000


	//----- nvinfo : EIATTR_REGCOUNT
	.align		4
.L_3:
        /*0018*/ 	.byte	0x04, 0x2f
        /*001a*/ 	.short	(.L_5 - .L_4)
	.align		4
.L_4:
        /*001c*/ 	.word	index@(_Z22parallel_prefix_kernelPiS_i)
        /*0020*/ 	.word	0x0000000e


	//----- nvinfo : EIATTR_FRAME_SIZE
	.align		4
.L_5:
        /*0024*/ 	.byte	0x04, 0x11
        /*0026*/ 	.short	(.L_7 - .L_6)
	.align		4
.L_6:
        /*0028*/ 	.word	index@(_Z22parallel_prefix_kernelPiS_i)
        /*002c*/ 	.word	0x00000000


	//----- nvinfo : EIATTR_REGCOUNT
	.align		4
.L_7:
        /*0030*/ 	.byte	0x04, 0x2f
        /*0032*/ 	.short	(.L_9 - .L_8)
	.align		4
.L_8:
        /*0034*/ 	.word	index@(_Z9move_oddsPiS_S_i)
        /*0038*/ 	.word	0x0000000c


	//----- nvinfo : EIATTR_FRAME_SIZE
	.align		4
.L_9:
        /*003c*/ 	.byte	0x04, 0x11
        /*003e*/ 	.short	(.L_11 - .L_10)
	.align		4
.L_10:
        /*0040*/ 	.word	index@(_Z9move_oddsPiS_S_i)
        /*0044*/ 	.word	0x00000000


	//----- nvinfo : EIATTR_MIN_STACK_SIZE
	.align		4
.L_11:
        /*0048*/ 	.byte	0x04, 0x12
        /*004a*/ 	.short	(.L_13 - .L_12)
	.align		4
.L_12:
        /*004c*/ 	.word	index@(_Z9move_oddsPiS_S_i)
        /*0050*/ 	.word	0x00000000


	//----- nvinfo : EIATTR_MIN_STACK_SIZE
	.align		4
.L_13:
        /*0054*/ 	.byte	0x04, 0x12
        /*0056*/ 	.short	(.L_15 - .L_14)
	.align		4
.L_14:
        /*0058*/ 	.word	index@(_Z22parallel_prefix_kernelPiS_i)
        /*005c*/ 	.word	0x00000000


	//----- nvinfo : EIATTR_MIN_STACK_SIZE
	.align		4
.L_15:
        /*0060*/ 	.byte	0x04, 0x12
        /*0062*/ 	.short	(.L_17 - .L_16)
	.align		4
.L_16:
        /*0064*/ 	.word	index@(_Z13get_odd_arrayPiS_i)
        /*0068*/ 	.word	0x00000000
.L_17:


//--------------------- .nv.compat                --------------------------
	.section	.nv.compat,"",@"SHT_CUDA_COMPAT_INFO"
	.align	4
        /*0000*/ 	.byte	0x02, 0x09, 0x00, 0x00, 0x02, 0x02, 0x01, 0x00, 0x02, 0x05, 0x05, 0x00, 0x03, 0x07, 0x01, 0x01
        /*0010*/ 	.byte	0x02, 0x03, 0x00, 0x00, 0x02, 0x06, 0x01, 0x00, 0x04, 0x0b, 0x08, 0x00, 0x09, 0x00, 0x00, 0x00
        /*0020*/ 	.byte	0x00, 0x00, 0x00, 0x00


//--------------------- .nv.info._Z9move_oddsPiS_S_i --------------------------
	.section	.nv.info._Z9move_oddsPiS_S_i,"",@"SHT_CUDA_INFO"
	.sectionflags	@""
	.align	4


	//----- nvinfo : EIATTR_CUDA_API_VERSION
	.align		4
        /*0000*/ 	.byte	0x04, 0x37
        /*0002*/ 	.short	(.L_19 - .L_18)
.L_18:
        /*0004*/ 	.word	0x00000082


	//----- nvinfo : EIATTR_KPARAM_INFO
	.align		4
.L_19:
        /*0008*/ 	.byte	0x04, 0x17
        /*000a*/ 	.short	(.L_21 - .L_20)
.L_20:
        /*000c*/ 	.word	0x00000000
        /*0010*/ 	.short	0x0003
        /*0012*/ 	.short	0x0018
        /*0014*/ 	.byte	0x00, 0xf0, 0x11, 0x00


	//----- nvinfo : EIATTR_KPARAM_INFO
	.align		4
.L_21:
        /*0018*/ 	.byte	0x04, 0x17
        /*001a*/ 	.short	(.L_23 - .L_22)
.L_22:
        /*001c*/ 	.word	0x00000000
        /*0020*/ 	.short	0x0002
        /*0022*/ 	.short	0x0010
        /*0024*/ 	.byte	0x00, 0xf5, 0x21, 0x00


	//----- nvinfo : EIATTR_KPARAM_INFO
	.align		4
.L_23:
        /*0028*/ 	.byte	0x04, 0x17
        /*002a*/ 	.short	(.L_25 - .L_24)
.L_24:
        /*002c*/ 	.word	0x00000000
        /*0030*/ 	.short	0x0001
        /*0032*/ 	.short	0x0008
        /*0034*/ 	.byte	0x00, 0xf5, 0x21, 0x00


	//----- nvinfo : EIATTR_KPARAM_INFO
	.align		4
.L_25:
        /*0038*/ 	.byte	0x04, 0x17
        /*003a*/ 	.short	(.L_27 - .L_26)
.L_26:
        /*003c*/ 	.word	0x00000000
        /*0040*/ 	.short	0x0000
        /*0042*/ 	.short	0x0000
        /*0044*/ 	.byte	0x00, 0xf5, 0x21, 0x00


	//----- nvinfo : EIATTR_SPARSE_MMA_MASK
	.align		4
.L_27:
        /*0048*/ 	.byte	0x03, 0x50
        /*004a*/ 	.short	0x0000


	//----- nvinfo : EIATTR_MAXREG_COUNT
	.align		4
        /*004c*/ 	.byte	0x03, 0x1b
        /*004e*/ 	.short	0x00ff


	//----- nvinfo : EIATTR_MERCURY_ISA_VERSION
	.align		4
        /*0050*/ 	.byte	0x03, 0x5f
        /*0052*/ 	.short	0x0101


	//----- nvinfo : EIATTR_VRC_CTA_INIT_COUNT
	.align		4
        /*0054*/ 	.byte	0x02, 0x4a
	.zero		1
	.zero		1


	//----- nvinfo : EIATTR_EXIT_INSTR_OFFSETS
	.align		4
        /*0058*/ 	.byte	0x04, 0x1c
        /*005a*/ 	.short	(.L_29 - .L_28)


	//   ....[0]....
.L_28:
        /*005c*/ 	.word	0x00000070


	//   ....[1]....
        /*0060*/ 	.word	0x00000100


	//   ....[2]....
        /*0064*/ 	.word	0x00000150


	//----- nvinfo : EIATTR_CBANK_PARAM_SIZE
	.align		4
.L_29:
        /*0068*/ 	.byte	0x03, 0x19
        /*006a*/ 	.short	0x001c


	//----- nvinfo : EIATTR_PARAM_CBANK
	.align		4
        /*006c*/ 	.byte	0x04, 0x0a
        /*006e*/ 	.short	(.L_31 - .L_30)
	.align		4
.L_30:
        /*0070*/ 	.word	index@(.nv.constant0._Z9move_oddsPiS_S_i)
        /*0074*/ 	.short	0x0380
        /*0076*/ 	.short	0x001c


	//----- nvinfo : EIATTR_SW_WAR
	.align		4
.L_31:
        /*0078*/ 	.byte	0x04, 0x36
        /*007a*/ 	.short	(.L_33 - .L_32)
.L_32:
        /*007c*/ 	.word	0x00000008
.L_33:


//--------------------- .nv.info._Z22parallel_prefix_kernelPiS_i --------------------------
	.section	.nv.info._Z22parallel_prefix_kernelPiS_i,"",@"SHT_CUDA_INFO"
	.sectionflags	@""
	.align	4


	//----- nvinfo : EIATTR_CUDA_API_VERSION
	.align		4
        /*0000*/ 	.byte	0x04, 0x37
        /*0002*/ 	.short	(.L_35 - .L_34)
.L_34:
        /*0004*/ 	.word	0x00000082


	//----- nvinfo : EIATTR_KPARAM_INFO
	.align		4
.L_35:
        /*0008*/ 	.byte	0x04, 0x17
        /*000a*/ 	.short	(.L_37 - .L_36)
.L_36:
        /*000c*/ 	.word	0x00000000
        /*0010*/ 	.short	0x0002
        /*0012*/ 	.short	0x0010
        /*0014*/ 	.byte	0x00, 0xf0, 0x11, 0x00


	//----- nvinfo : EIATTR_KPARAM_INFO
	.align		4
.L_37:
        /*0018*/ 	.byte	0x04, 0x17
        /*001a*/ 	.short	(.L_39 - .L_38)
.L_38:
        /*001c*/ 	.word	0x00000000
        /*0020*/ 	.short	0x0001
        /*0022*/ 	.short	0x0008
        /*0024*/ 	.byte	0x00, 0xf5, 0x21, 0x00


	//----- nvinfo : EIATTR_KPARAM_INFO
	.align		4
.L_39:
        /*0028*/ 	.byte	0x04, 0x17
        /*002a*/ 	.short	(.L_41 - .L_40)
.L_40:
        /*002c*/ 	.word	0x00000000
        /*0030*/ 	.short	0x0000
        /*0032*/ 	.short	0x0000
        /*0034*/ 	.byte	0x00, 0xf5, 0x21, 0x00


	//----- nvinfo : EIATTR_SPARSE_MMA_MASK
	.align		4
.L_41:
        /*0038*/ 	.byte	0x03, 0x50
        /*003a*/ 	.short	0x0000


	//----- nvinfo : EIATTR_MAXREG_COUNT
	.align		4
        /*003c*/ 	.byte	0x03, 0x1b
        /*003e*/ 	.short	0x00ff


	//----- nvinfo : EIATTR_NUM_BARRIERS
	.align		4
        /*0040*/ 	.byte	0x02, 0x4c
        /*0042*/ 	.byte	0x01
	.zero		1


	//----- nvinfo : EIATTR_MERCURY_ISA_VERSION
	.align		4
        /*0044*/ 	.byte	0x03, 0x5f
        /*0046*/ 	.short	0x0101


	//----- nvinfo : EIATTR_VRC_CTA_INIT_COUNT
	.align		4
        /*0048*/ 	.byte	0x02, 0x4a
	.zero		1
	.zero		1


	//----- nvinfo : EIATTR_EXIT_INSTR_OFFSETS
	.align		4
        /*004c*/ 	.byte	0x04, 0x1c
        /*004e*/ 	.short	(.L_43 - .L_42)


	//   ....[0]....
.L_42:
        /*0050*/ 	.word	0x00000210


	//----- nvinfo : EIATTR_CRS_STACK_SIZE
	.align		4
.L_43:
        /*0054*/ 	.byte	0x04, 0x1e
        /*0056*/ 	.short	(.L_45 - .L_44)
.L_44:
        /*0058*/ 	.word	0x00000000


	//----- nvinfo : EIATTR_CBANK_PARAM_SIZE
	.align		4
.L_45:
        /*005c*/ 	.byte	0x03, 0x19
        /*005e*/ 	.short	0x0014


	//----- nvinfo : EIATTR_PARAM_CBANK
	.align		4
        /*0060*/ 	.byte	0x04, 0x0a
        /*0062*/ 	.short	(.L_47 - .L_46)
	.align		4
.L_46:
        /*0064*/ 	.word	index@(.nv.constant0._Z22parallel_prefix_kernelPiS_i)
        /*0068*/ 	.short	0x0380
        /*006a*/ 	.short	0x0014


	//----- nvinfo : EIATTR_SW_WAR
	.align		4
.L_47:
        /*006c*/ 	.byte	0x04, 0x36
        /*006e*/ 	.short	(.L_49 - .L_48)
.L_48:
        /*0070*/ 	.word	0x00000008
.L_49:


//--------------------- .nv.info._Z13get_odd_arrayPiS_i --------------------------
	.section	.nv.info._Z13get_odd_arrayPiS_i,"",@"SHT_CUDA_INFO"
	.sectionflags	@""
	.align	4


	//----- nvinfo : EIATTR_CUDA_API_VERSION
	.align		4
        /*0000*/ 	.byte	0x04, 0x37
        /*0002*/ 	.short	(.L_51 - .L_50)
.L_50:
        /*0004*/ 	.word	0x00000082


	//----- nvinfo : EIATTR_KPARAM_INFO
	.align		4
.L_51:
        /*0008*/ 	.byte	0x04, 0x17
        /*000a*/ 	.short	(.L_53 - .L_52)
.L_52:
        /*000c*/ 	.word	0x00000000
        /*0010*/ 	.short	0x0002
        /*0012*/ 	.short	0x0010
        /*0014*/ 	.byte	0x00, 0xf0, 0x11, 0x00


	//----- nvinfo : EIATTR_KPARAM_INFO
	.align		4
.L_53:
        /*0018*/ 	.byte	0x04, 0x17
        /*001a*/ 	.short	(.L_55 - .L_54)
.L_54:
        /*001c*/ 	.word	0x00000000
        /*0020*/ 	.short	0x0001
        /*0022*/ 	.short	0x0008
        /*0024*/ 	.byte	0x00, 0xf5, 0x21, 0x00


	//----- nvinfo : EIATTR_KPARAM_INFO
	.align		4
.L_55:
        /*0028*/ 	.byte	0x04, 0x17
        /*002a*/ 	.short	(.L_57 - .L_56)
.L_56:
        /*002c*/ 	.word	0x00000000
        /*0030*/ 	.short	0x0000
        /*0032*/ 	.short	0x0000
        /*0034*/ 	.byte	0x00, 0xf5, 0x21, 0x00


	//----- nvinfo : EIATTR_SPARSE_MMA_MASK
	.align		4
.L_57:
        /*0038*/ 	.byte	0x03, 0x50
        /*003a*/ 	.short	0x0000


	//----- nvinfo : EIATTR_MAXREG_COUNT
	.align		4
        /*003c*/ 	.byte	0x03, 0x1b
        /*003e*/ 	.short	0x00ff


	//----- nvinfo : EIATTR_MERCURY_ISA_VERSION
	.align		4
        /*0040*/ 	.byte	0x03, 0x5f
        /*0042*/ 	.short	0x0101


	//----- nvinfo : EIATTR_VRC_CTA_INIT_COUNT
	.align		4
        /*0044*/ 	.byte	0x02, 0x4a
	.zero		1
	.zero		1


	//----- nvinfo : EIATTR_EXIT_INSTR_OFFSETS
	.align		4
        /*0048*/ 	.byte	0x04, 0x1c
        /*004a*/ 	.short	(.L_59 - .L_58)


	//   ....[0]....
.L_58:
        /*004c*/ 	.word	0x00000070


	//   ....[1]....
        /*0050*/ 	.word	0x00000120


	//----- nvinfo : EIATTR_CBANK_PARAM_SIZE
	.align		4
.L_59:
        /*0054*/ 	.byte	0x03, 0x19
        /*0056*/ 	.short	0x0014


	//----- nvinfo : EIATTR_PARAM_CBANK
	.align		4
        /*0058*/ 	.byte	0x04, 0x0a
        /*005a*/ 	.short	(.L_61 - .L_60)
	.align		4
.L_60:
        /*005c*/ 	.word	index@(.nv.constant0._Z13get_odd_arrayPiS_i)
        /*0060*/ 	.short	0x0380
        /*0062*/ 	.short	0x0014


	//----- nvinfo : EIATTR_SW_WAR
	.align		4
.L_61:
        /*0064*/ 	.byte	0x04, 0x36
        /*0066*/ 	.short	(.L_63 - .L_62)
.L_62:
        /*0068*/ 	.word	0x00000008
.L_63:


//--------------------- .nv.callgraph             --------------------------
	.section	.nv.callgraph,"",@"SHT_CUDA_CALLGRAPH"
	.align	4
	.sectionentsize	8
	.align		4
        /*0000*/ 	.word	0x00000000
	.align		4
        /*0004*/ 	.word	0xffffffff
	.align		4
        /*0008*/ 	.word	0x00000000
	.align		4
        /*000c*/ 	.word	0xfffffffe
	.align		4
        /*0010*/ 	.word	0x00000000
	.align		4
        /*0014*/ 	.word	0xfffffffd
	.align		4
        /*0018*/ 	.word	0x00000000
	.align		4
        /*001c*/ 	.word	0xfffffffc


//--------------------- .text._Z9move_oddsPiS_S_i --------------------------
	.section	.text._Z9move_oddsPiS_S_i,"ax",@progbits
	.align	128
        .global         _Z9move_oddsPiS_S_i
        .type           _Z9move_oddsPiS_S_i,@function
        .size           _Z9move_oddsPiS_S_i,(.L_x_7 - _Z9move_oddsPiS_S_i)
        .other          _Z9move_oddsPiS_S_i,@"STO_CUDA_ENTRY STV_DEFAULT"
_Z9move_oddsPiS_S_i:
.text._Z9move_oddsPiS_S_i:
[----:B------:R-:W-:Y:S01]  /*0000*/  LDC R1, c[0x0][0x37c] ;  /* 0x0000df00ff017b82 */ /* 0x000fe20000000800 */
[----:B------:R-:W0:Y:S01]  /*0010*/  S2R R7, SR_TID.X ;  /* 0x0000000000077919 */ /* 0x000e220000002100 */
[----:B------:R-:W0:Y:S01]  /*0020*/  LDCU UR4, c[0x0][0x360] ;  /* 0x00006c00ff0477ac */ /* 0x000e220008000800 */
[----:B------:R-:W0:Y:S01]  /*0030*/  S2R R0, SR_CTAID.X ;  /* 0x0000000000007919 */ /* 0x000e220000002500 */
[----:B------:R-:W1:Y:S01]  /*0040*/  LDCU UR5, c[0x0][0x398] ;  /* 0x00007300ff0577ac */ /* 0x000e620008000800 */
[----:B0-----:R-:W-:-:S05]  /*0050*/  IMAD R7, R0, UR4, R7 ;  /* 0x0000000400077c24 */ /* 0x001fca000f8e0207 */
[----:B-1----:R-:W-:-:S13]  /*0060*/  ISETP.GE.AND P0, PT, R7, UR5, PT ;  /* 0x0000000507007c0c */ /* 0x002fda000bf06270 */
[----:B------:R-:W-:Y:S05]  /*0070*/  @P0 EXIT ;  /* 0x000000000000094d */ /* 0x000fea0003800000 */
[----:B------:R-:W0:Y:S01]  /*0080*/  LDC.64 R4, c[0x0][0x388] ;  /* 0x0000e200ff047b82 */ /* 0x000e220000000a00 */
[----:B------:R-:W1:Y:S07]  /*0090*/  LDCU.64 UR4, c[0x0][0x358] ;  /* 0x00006b00ff0477ac */ /* 0x000e6e0008000a00 */
[----:B------:R-:W2:Y:S01]  /*00a0*/  LDC.64 R2, c[0x0][0x390] ;  /* 0x0000e400ff027b82 */ /* 0x000ea20000000a00 */
[----:B0-----:R-:W-:-:S05]  /*00b0*/  IMAD.WIDE R4, R7, 0x4, R4 ;  /* 0x0000000407047825 */ /* 0x001fca00078e0204 */
[----:B-1----:R-:W3:Y:S01]  /*00c0*/  LDG.E R9, desc[UR4][R4.64] ;  /* 0x0000000404097981 */ /* 0x002ee2000c1e1900 */
[----:B--2---:R-:W-:Y:S01]  /*00d0*/  IMAD.WIDE R2, R7, 0x4, R2 ;  /* 0x0000000407027825 */ /* 0x004fe200078e0202 */
[----:B---3--:R-:W-:-:S04]  /*00e0*/  LOP3.LUT R0, R9, 0x80000001, RZ, 0xc0, !PT ;  /* 0x8000000109007812 */ /* 0x008fc800078ec0ff */
[----:B------:R-:W-:-:S13]  /*00f0*/  ISETP.NE.AND P0, PT, R0, 0x1, PT ;  /* 0x000000010000780c */ /* 0x000fda0003f05270 */
[----:B------:R-:W-:Y:S05]  /*0100*/  @P0 EXIT ;  /* 0x000000000000094d */ /* 0x000fea0003800000 */
[----:B------:R-:W2:Y:S01]  /*0110*/  LDG.E R3, desc[UR4][R2.64] ;  /* 0x0000000402037981 */ /* 0x000ea2000c1e1900 */
[----:B------:R-:W2:Y:S02]  /*0120*/  LDC.64 R4, c[0x0][0x380] ;  /* 0x0000e000ff047b82 */ /* 0x000ea40000000a00 */
[----:B--2---:R-:W-:-:S05]  /*0130*/  IMAD.WIDE R4, R3, 0x4, R4 ;  /* 0x0000000403047825 */ /* 0x004fca00078e0204 */
[----:B------:R-:W-:Y:S01]  /*0140*/  STG.E desc[UR4][R4.64+-0x4], R9 ;  /* 0xfffffc0904007986 */ /* 0x000fe2000c101904 */
[----:B------:R-:W-:Y:S05]  /*0150*/  EXIT ;  /* 0x000000000000794d */ /* 0x000fea0003800000 */
.L_x_0:
[----:B------:R-:W-:-:S00]  /*0160*/  BRA `(.L_x_0) ;  /* 0xfffffffc00fc7947 */ /* 0x000fc0000383ffff */
[----:B------:R-:W-:-:S00]  /*0170*/  NOP ;  /* 0x0000000000007918 */ /* 0x000fc00000000000 */
        /* <DEDUP_REMOVED lines=8> */
.L_x_7:


//--------------------- .text._Z22parallel_prefix_kernelPiS_i --------------------------
	.section	.text._Z22parallel_prefix_kernelPiS_i,"ax",@progbits
	.align	128
        .global         _Z22parallel_prefix_kernelPiS_i
        .type           _Z22parallel_prefix_kernelPiS_i,@function
        .size           _Z22parallel_prefix_kernelPiS_i,(.L_x_8 - _Z22parallel_prefix_kernelPiS_i)
        .other          _Z22parallel_prefix_kernelPiS_i,@"STO_CUDA_ENTRY STV_DEFAULT"
_Z22parallel_prefix_kernelPiS_i:
.text._Z22parallel_prefix_kernelPiS_i:
[----:B------:R-:W-:Y:S01]  /*0000*/  LDC R1, c[0x0][0x37c] ;  /* 0x0000df00ff017b82 */ /* 0x000fe20000000800 */
[----:B------:R-:W0:Y:S01]  /*0010*/  S2R R9, SR_TID.X ;  /* 0x0000000000097919 */ /* 0x000e220000002100 */
[----:B------:R-:W1:Y:S06]  /*0020*/  LDCU UR5, c[0x0][0x390] ;  /* 0x00007200ff0577ac */ /* 0x000e6c0008000800 */
[----:B------:R-:W2:Y:S01]  /*0030*/  LDC.64 R2, c[0x0][0x388] ;  /* 0x0000e200ff027b82 */ /* 0x000ea20000000a00 */
[----:B------:R-:W0:Y:S01]  /*0040*/  S2R R0, SR_CTAID.X ;  /* 0x0000000000007919 */ /* 0x000e220000002500 */
[----:B------:R-:W0:Y:S01]  /*0050*/  LDCU UR4, c[0x0][0x360] ;  /* 0x00006c00ff0477ac */ /* 0x000e220008000800 */
[----:B------:R-:W3:Y:S01]  /*0060*/  LDCU.64 UR6, c[0x0][0x358] ;  /* 0x00006b00ff0677ac */ /* 0x000ee20008000a00 */
[----:B-1----:R-:W-:Y:S01]  /*0070*/  UISETP.GE.AND UP0, UPT, UR5, 0x2, UPT ;  /* 0x000000020500788c */ /* 0x002fe2000bf06270 */
[----:B0-----:R-:W-:-:S04]  /*0080*/  IMAD R9, R0, UR4, R9 ;  /* 0x0000000400097c24 */ /* 0x001fc8000f8e0209 */
[----:B--2---:R-:W-:-:S04]  /*0090*/  IMAD.WIDE R2, R9, 0x4, R2 ;  /* 0x0000000409027825 */ /* 0x004fc800078e0202 */
[----:B---3--:R-:W-:Y:S05]  /*00a0*/  BRA.U !UP0, `(.L_x_1) ;  /* 0x0000000108487547 */ /* 0x008fea000b800000 */
[----:B------:R-:W0:Y:S01]  /*00b0*/  LDC.64 R6, c[0x0][0x388] ;  /* 0x0000e200ff067b82 */ /* 0x000e220000000a00 */
[----:B------:R-:W1:Y:S01]  /*00c0*/  LDCU UR5, c[0x0][0x390] ;  /* 0x00007200ff0577ac */ /* 0x000e620008000800 */
[----:B------:R-:W-:-:S05]  /*00d0*/  UMOV UR4, 0x1 ;  /* 0x0000000100047882 */ /* 0x000fca0000000000 */
.L_x_4:
[C---:B------:R-:W-:Y:S01]  /*00e0*/  ISETP.GE.AND P0, PT, R9.reuse, UR4, PT ;  /* 0x0000000409007c0c */ /* 0x040fe2000bf06270 */
[----:B------:R-:W-:Y:S03]  /*00f0*/  BSSY.RECONVERGENT B0, `(.L_x_2) ;  /* 0x0000009000007945 */ /* 0x000fe60003800200 */
[----:B-1----:R-:W-:-:S13]  /*0100*/  ISETP.GE.OR P0, PT, R9, UR5, !P0 ;  /* 0x0000000509007c0c */ /* 0x002fda000c706670 */
[----:B------:R-:W-:Y:S05]  /*0110*/  @P0 BRA `(.L_x_3) ;  /* 0x0000000000180947 */ /* 0x000fea0003800000 */
[----:B------:R-:W-:Y:S01]  /*0120*/  IADD3 R5, PT, PT, R9, -UR4, RZ ;  /* 0x8000000409057c10 */ /* 0x000fe2000fffe0ff */
[----:B------:R-:W2:Y:S04]  /*0130*/  LDG.E R11, desc[UR6][R2.64] ;  /* 0x00000006020b7981 */ /* 0x000ea8000c1e1900 */
[----:B0-----:R-:W-:-:S06]  /*0140*/  IMAD.WIDE R4, R5, 0x4, R6 ;  /* 0x0000000405047825 */ /* 0x001fcc00078e0206 */
[----:B------:R-:W2:Y:S02]  /*0150*/  LDG.E R4, desc[UR6][R4.64] ;  /* 0x0000000604047981 */ /* 0x000ea4000c1e1900 */
[----:B--2---:R-:W-:-:S05]  /*0160*/  IADD3 R11, PT, PT, R4, R11, RZ ;  /* 0x0000000b040b7210 */ /* 0x004fca0007ffe0ff */
[----:B------:R1:W-:Y:S02]  /*0170*/  STG.E desc[UR6][R2.64], R11 ;  /* 0x0000000b02007986 */ /* 0x0003e4000c101906 */
.L_x_3:
[----:B------:R-:W-:Y:S05]  /*0180*/  BSYNC.RECONVERGENT B0 ;  /* 0x0000000000007941 */ /* 0x000fea0003800200 */
.L_x_2:
[----:B------:R-:W-:Y:S01]  /*0190*/  BAR.SYNC.DEFER_BLOCKING 0x0 ;  /* 0x0000000000007b1d */ /* 0x000fe20000010000 */
[----:B------:R-:W-:-:S04]  /*01a0*/  USHF.L.U32 UR4, UR4, 0x1, URZ ;  /* 0x0000000104047899 */ /* 0x000fc800080006ff */
[----:B------:R-:W-:-:S09]  /*01b0*/  UISETP.GE.AND UP0, UPT, UR4, UR5, UPT ;  /* 0x000000050400728c */ /* 0x000fd2000bf06270 */
[----:B------:R-:W-:Y:S05]  /*01c0*/  BRA.U !UP0, `(.L_x_4) ;  /* 0xfffffffd08c47547 */ /* 0x000fea000b83ffff */
.L_x_1:
[----:B-1----:R-:W2:Y:S01]  /*01d0*/  LDG.E R3, desc[UR6][R2.64] ;  /* 0x0000000602037981 */ /* 0x002ea2000c1e1900 */
[----:B------:R-:W1:Y:S02]  /*01e0*/  LDC.64 R4, c[0x0][0x380] ;  /* 0x0000e000ff047b82 */ /* 0x000e640000000a00 */
[----:B-1----:R-:W-:-:S05]  /*01f0*/  IMAD.WIDE R4, R9, 0x4, R4 ;  /* 0x0000000409047825 */ /* 0x002fca00078e0204 */
[----:B--2---:R-:W-:Y:S01]  /*0200*/  STG.E desc[UR6][R4.64], R3 ;  /* 0x0000000304007986 */ /* 0x004fe2000c101906 */
[----:B------:R-:W-:Y:S05]  /*0210*/  EXIT ;  /* 0x000000000000794d */ /* 0x000fea0003800000 */
.L_x_5:
        /* <DEDUP_REMOVED lines=14> */
.L_x_8:


//--------------------- .text._Z13get_odd_arrayPiS_i --------------------------
	.section	.text._Z13get_odd_arrayPiS_i,"ax",@progbits
	.align	128
        .global         _Z13get_odd_arrayPiS_i
        .type           _Z13get_odd_arrayPiS_i,@function
        .size           _Z13get_odd_arrayPiS_i,(.L_x_9 - _Z13get_odd_arrayPiS_i)
        .other          _Z13get_odd_arrayPiS_i,@"STO_CUDA_ENTRY STV_DEFAULT"
_Z13get_odd_arrayPiS_i:
.text._Z13get_odd_arrayPiS_i:
        /* <DEDUP_REMOVED lines=11> */
[----:B0-----:R-:W-:-:S06]  /*00b0*/  IMAD.WIDE R2, R7, 0x4, R2 ;  /* 0x0000000407027825 */ /* 0x001fcc00078e0202 */
[----:B-1----:R-:W3:Y:S01]  /*00c0*/  LDG.E R2, desc[UR4][R2.64] ;  /* 0x0000000402027981 */ /* 0x002ee2000c1e1900 */
[----:B--2---:R-:W-:Y:S01]  /*00d0*/  IMAD.WIDE R4, R7, 0x4, R4 ;  /* 0x0000000407047825 */ /* 0x004fe200078e0204 */
[----:B---3--:R-:W-:-:S04]  /*00e0*/  LEA.HI R0, R2, R2, RZ, 0x1 ;  /* 0x0000000202007211 */ /* 0x008fc800078f08ff */
[----:B------:R-:W-:-:S04]  /*00f0*/  LOP3.LUT R9, R0, 0xfffffffe, RZ, 0xc0, !PT ;  /* 0xfffffffe00097812 */ /* 0x000fc800078ec0ff */
[----:B------:R-:W-:-:S05]  /*0100*/  IADD3 R9, PT, PT, R2, -R9, RZ ;  /* 0x8000000902097210 */ /* 0x000fca0007ffe0ff */
[----:B------:R-:W-:Y:S01]  /*0110*/  STG.E desc[UR4][R4.64], R9 ;  /* 0x0000000904007986 */ /* 0x000fe2000c101904 */
[----:B------:R-:W-:Y:S05]  /*0120*/  EXIT ;  /* 0x000000000000794d */ /* 0x000fea0003800000 */
.L_x_6:
        /* <DEDUP_REMOVED lines=13> */
.L_x_9:


//--------------------- .nv.shared.reserved.0     --------------------------
	.section	.nv.shared.reserved.0,"aw",@nobits
	.weak		__nv_reservedSMEM_offset_0_alias
	.size		__nv_reservedSMEM_offset_0_alias, 0, 64
	.other		__nv_reservedSMEM_offset_0_alias,@"STO_CUDA_RESERVED_SHARED STV_DEFAULT"
__nv_reservedSMEM_offset_0_alias:
	.zero		0
	.zero		64


//--------------------- .nv.constant0._Z9move_oddsPiS_S_i --------------------------
	.section	.nv.constant0._Z9move_oddsPiS_S_i,"a",@progbits
	.sectionflags	@""
	.align	4
.nv.constant0._Z9move_oddsPiS_S_i:
	.zero		924


//--------------------- .nv.constant0._Z22parallel_prefix_kernelPiS_i --------------------------
	.section	.nv.constant0._Z22parallel_prefix_kernelPiS_i,"a",@progbits
	.sectionflags	@""
	.align	4
.nv.constant0._Z22parallel_prefix_kernelPiS_i:
	.zero		916


//--------------------- .nv.constant0._Z13get_odd_arrayPiS_i --------------------------
	.section	.nv.constant0._Z13get_odd_arrayPiS_i,"a",@progbits
	.sectionflags	@""
	.align	4
.nv.constant0._Z13get_odd_arrayPiS_i:
	.zero		916


//--------------------- SYMBOLS --------------------------

	.type		.nv.reservedSmem.offset0,@object
	.size		.nv.reservedSmem.offset0,0x4
